	.headerflags	@"EF_CUDA_TEXMODE_UNIFIED EF_CUDA_64BIT_ADDRESS EF_CUDA_ACCELERATORS EF_CUDA_SM90 EF_CUDA_VIRTUAL_SM(EF_CUDA_SM90)"
	.elftype	@"ET_EXEC"


//--------------------- .nv.info                  --------------------------
	.section	.nv.info,"",@"SHT_CUDA_INFO"
	.align	4


	//----- nvinfo : EIATTR_REGCOUNT
	.align		4
        /*0000*/ 	.byte	0x04, 0x2f
        /*0002*/ 	.short	(.L_3 - .L_2)
	.align		4
.L_2:
        /*0004*/ 	.word	index@(triton_poi_fused__native_batch_norm_legit_no_training_relu_24)
        /*0008*/ 	.word	0x00000011


	//----- nvinfo : EIATTR_MIN_STACK_SIZE
	.align		4
.L_3:
        /*000c*/ 	.byte	0x04, 0x12
        /*000e*/ 	.short	(.L_5 - .L_4)
	.align		4
.L_4:
        /*0010*/ 	.word	index@(triton_poi_fused__native_batch_norm_legit_no_training_relu_24)
        /*0014*/ 	.word	0x00000000


	//----- nvinfo : EIATTR_FRAME_SIZE
	.align		4
.L_5:
        /*0018*/ 	.byte	0x04, 0x11
        /*001a*/ 	.short	(.L_7 - .L_6)
	.align		4
.L_6:
        /*001c*/ 	.word	index@(triton_poi_fused__native_batch_norm_legit_no_training_relu_24)
        /*0020*/ 	.word	0x00000000


	//----- nvinfo : EIATTR_MIN_STACK_SIZE
	.align		4
.L_7:
        /*0024*/ 	.byte	0x04, 0x12
        /*0026*/ 	.short	(.L_9 - .L_8)
	.align		4
.L_8:
        /*0028*/ 	.word	index@(triton_poi_fused__native_batch_norm_legit_no_training_relu_24)
        /*002c*/ 	.word	0x00000000
.L_9:


//--------------------- .nv.info.triton_poi_fused__native_batch_norm_legit_no_training_relu_24 --------------------------
	.section	.nv.info.triton_poi_fused__native_batch_norm_legit_no_training_relu_24,"",@"SHT_CUDA_INFO"
	.sectionflags	@""
	.align	4


	//----- nvinfo : EIATTR_CUDA_API_VERSION
	.align		4
        /*0000*/ 	.byte	0x04, 0x37
        /*0002*/ 	.short	(.L_11 - .L_10)
.L_10:
        /*0004*/ 	.word	0x0000007c


	//----- nvinfo : EIATTR_KPARAM_INFO
	.align		4
.L_11:
        /*0008*/ 	.byte	0x04, 0x17
        /*000a*/ 	.short	(.L_13 - .L_12)
.L_12:
        /*000c*/ 	.word	0x00000000
        /*0010*/ 	.short	0x0006
        /*0012*/ 	.short	0x0030
        /*0014*/ 	.byte	0x00, 0xf0, 0x11, 0x00


	//----- nvinfo : EIATTR_KPARAM_INFO
	.align		4
.L_13:
        /*0018*/ 	.byte	0x04, 0x17
        /*001a*/ 	.short	(.L_15 - .L_14)
.L_14:
        /*001c*/ 	.word	0x00000000
        /*0020*/ 	.short	0x0005
        /*0022*/ 	.short	0x0028
        /*0024*/ 	.byte	0x00, 0xf4, 0x21, 0x00


	//----- nvinfo : EIATTR_KPARAM_INFO
	.align		4
.L_15:
        /*0028*/ 	.byte	0x04, 0x17
        /*002a*/ 	.short	(.L_17 - .L_16)
.L_16:
        /*002c*/ 	.word	0x00000000
        /*0030*/ 	.short	0x0004
        /*0032*/ 	.short	0x0020
        /*0034*/ 	.byte	0x00, 0xf4, 0x21, 0x00


	//----- nvinfo : EIATTR_KPARAM_INFO
	.align		4
.L_17:
        /*0038*/ 	.byte	0x04, 0x17
        /*003a*/ 	.short	(.L_19 - .L_18)
.L_18:
        /*003c*/ 	.word	0x00000000
        /*0040*/ 	.short	0x0003
        /*0042*/ 	.short	0x0018
        /*0044*/ 	.byte	0x00, 0xf4, 0x21, 0x00


	//----- nvinfo : EIATTR_KPARAM_INFO
	.align		4
.L_19:
        /*0048*/ 	.byte	0x04, 0x17
        /*004a*/ 	.short	(.L_21 - .L_20)
.L_20:
        /*004c*/ 	.word	0x00000000
        /*0050*/ 	.short	0x0002
        /*0052*/ 	.short	0x0010
        /*0054*/ 	.byte	0x00, 0xf4, 0x21, 0x00


	//----- nvinfo : EIATTR_KPARAM_INFO
	.align		4
.L_21:
        /*0058*/ 	.byte	0x04, 0x17
        /*005a*/ 	.short	(.L_23 - .L_22)
.L_22:
        /*005c*/ 	.word	0x00000000
        /*0060*/ 	.short	0x0001
        /*0062*/ 	.short	0x0008
        /*0064*/ 	.byte	0x00, 0xf4, 0x21, 0x00


	//----- nvinfo : EIATTR_KPARAM_INFO
	.align		4
.L_23:
        /*0068*/ 	.byte	0x04, 0x17
        /*006a*/ 	.short	(.L_25 - .L_24)
.L_24:
        /*006c*/ 	.word	0x00000000
        /*0070*/ 	.short	0x0000
        /*0072*/ 	.short	0x0000
        /*0074*/ 	.byte	0x00, 0xf4, 0x21, 0x00


	//----- nvinfo : EIATTR_SPARSE_MMA_MASK
	.align		4
.L_25:
        /*0078*/ 	.byte	0x03, 0x50
        /*007a*/ 	.short	0x0000


	//----- nvinfo : EIATTR_MAXREG_COUNT
	.align		4
        /*007c*/ 	.byte	0x03, 0x1b
        /*007e*/ 	.short	0x00ff


	//----- nvinfo : EIATTR_EXIT_INSTR_OFFSETS
	.align		4
        /*0080*/ 	.byte	0x04, 0x1c
        /*0082*/ 	.short	(.L_27 - .L_26)


	//   ....[0]....
.L_26:
        /*0084*/ 	.word	0x00000360


	//----- nvinfo : EIATTR_REQNTID
	.align		4
.L_27:
        /*0088*/ 	.byte	0x04, 0x10
        /*008a*/ 	.short	(.L_29 - .L_28)
.L_28:
        /*008c*/ 	.word	0x00000080
        /*0090*/ 	.word	0x00000001
        /*0094*/ 	.word	0x00000001


	//----- nvinfo : EIATTR_CBANK_PARAM_SIZE
	.align		4
.L_29:
        /*0098*/ 	.byte	0x03, 0x19
        /*009a*/ 	.short	0x0034


	//----- nvinfo : EIATTR_PARAM_CBANK
	.align		4
        /*009c*/ 	.byte	0x04, 0x0a
        /*009e*/ 	.short	(.L_31 - .L_30)
	.align		4
.L_30:
        /*00a0*/ 	.word	index@(.nv.constant0.triton_poi_fused__native_batch_norm_legit_no_training_relu_24)
        /*00a4*/ 	.short	0x0210
        /*00a6*/ 	.short	0x0034


	//----- nvinfo : EIATTR_SW_WAR
	.align		4
.L_31:
        /*00a8*/ 	.byte	0x04, 0x36
        /*00aa*/ 	.short	(.L_33 - .L_32)
.L_32:
        /*00ac*/ 	.word	0x00000008
.L_33:


//--------------------- .nv.callgraph             --------------------------
	.section	.nv.callgraph,"",@"SHT_CUDA_CALLGRAPH"
	.align	4
	.sectionentsize	8
	.align		4
        /*0000*/ 	.word	0x00000000
	.align		4
        /*0004*/ 	.word	0xffffffff
	.align		4
        /*0008*/ 	.word	0x00000000
	.align		4
        /*000c*/ 	.word	0xfffffffe
	.align		4
        /*0010*/ 	.word	0x00000000
	.align		4
        /*0014*/ 	.word	0xfffffffd
	.align		4
        /*0018*/ 	.word	0x00000000
	.align		4
        /*001c*/ 	.word	0xfffffffc


//--------------------- .nv.constant4             --------------------------
	.section	.nv.constant4,"a",@progbits
	.align	8
	.align		8
.nv.constant4:
        /*0000*/ 	.dword	_$_str
	.align		8
        /*0008*/ 	.dword	_$_str_$_2


//--------------------- .text.triton_poi_fused__native_batch_norm_legit_no_training_relu_24 --------------------------
	.section	.text.triton_poi_fused__native_batch_norm_legit_no_training_relu_24,"ax",@progbits
	.align	128
        .global         triton_poi_fused__native_batch_norm_legit_no_training_relu_24
        .type           triton_poi_fused__native_batch_norm_legit_no_training_relu_24,@function
        .size           triton_poi_fused__native_batch_norm_legit_no_training_relu_24,(.L_x_1 - triton_poi_fused__native_batch_norm_legit_no_training_relu_24)
        .other          triton_poi_fused__native_batch_norm_legit_no_training_relu_24,@"STO_CUDA_ENTRY STV_DEFAULT"
triton_poi_fused__native_batch_norm_legit_no_training_relu_24:
.text.triton_poi_fused__native_batch_norm_legit_no_training_relu_24:
[----:B------:R-:W-:Y:S01]  /*0000*/  LDC R1, c[0x0][0x28] ;  /* 0x00000a00ff017b82 */ /* 0x000fe20000000800 */
[----:B------:R-:W1:Y:S07]  /*0010*/  S2R R0, SR_TID.X ;  /* 0x0000000000007919 */ /* 0x000e6e0000002100 */
[----:B------:R-:W2:Y:S01]  /*0020*/  LDC.64 R6, c[0x0][0x220] ;  /* 0x00008800ff067b82 */ /* 0x000ea20000000a00 */
[----:B------:R-:W-:Y:S01]  /*0030*/  ULDC.64 UR4, c[0x0][0x208] ;  /* 0x0000820000047ab9 */ /* 0x000fe20000000a00 */
[----:B------:R-:W3:Y:S06]  /*0040*/  S2R R5, SR_CTAID.X ;  /* 0x0000000000057919 */ /* 0x000eec0000002500 */
[----:B------:R-:W4:Y:S08]  /*0050*/  LDC.64 R8, c[0x0][0x228] ;  /* 0x00008a00ff087b82 */ /* 0x000f300000000a00 */
[----:B------:R-:W5:Y:S01]  /*0060*/  LDC.64 R10, c[0x0][0x230] ;  /* 0x00008c00ff0a7b82 */ /* 0x000f620000000a00 */
[----:B-1----:R-:W-:-:S02]  /*0070*/  SHF.L.U32 R0, R0, 0x1, RZ ;  /* 0x0000000100007819 */ /* 0x002fc400000006ff */
[----:B---3--:R-:W-:Y:S02]  /*0080*/  SHF.R.S32.HI R3, RZ, 0x17, R5 ;  /* 0x00000017ff037819 */ /* 0x008fe40000011405 */
[----:B------:R-:W-:Y:S02]  /*0090*/  LOP3.LUT R0, R0, 0xfe, RZ, 0xc0, !PT ;  /* 0x000000fe00007812 */ /* 0x000fe400078ec0ff */
[----:B------:R-:W-:Y:S02]  /*00a0*/  SGXT R3, R3, 0x1 ;  /* 0x000000010303781a */ /* 0x000fe40000000200 */
[----:B------:R-:W-:Y:S02]  /*00b0*/  LEA R0, R5, R0, 0x8 ;  /* 0x0000000005007211 */ /* 0x000fe400078e40ff */
[----:B------:R-:W1:Y:S02]  /*00c0*/  LDC.64 R4, c[0x0][0x218] ;  /* 0x00008600ff047b82 */ /* 0x000e640000000a00 */
[----:B------:R-:W-:-:S04]  /*00d0*/  LEA.HI R3, R3, R0, RZ, 0x4 ;  /* 0x0000000003037211 */ /* 0x000fc800078f20ff */
[--C-:B------:R-:W-:Y:S02]  /*00e0*/  SHF.R.S32.HI R2, RZ, 0x4, R3.reuse ;  /* 0x00000004ff027819 */ /* 0x100fe40000011403 */
[----:B------:R-:W-:-:S04]  /*00f0*/  SHF.R.S32.HI R3, RZ, 0x1f, R3 ;  /* 0x0000001fff037819 */ /* 0x000fc80000011403 */
[----:B------:R-:W-:-:S04]  /*0100*/  LEA.HI R3, R3, R2, RZ, 0x9 ;  /* 0x0000000203037211 */ /* 0x000fc800078f48ff */
[----:B------:R-:W-:-:S04]  /*0110*/  LOP3.LUT R3, R3, 0xfffffe00, RZ, 0xc0, !PT ;  /* 0xfffffe0003037812 */ /* 0x000fc800078ec0ff */
[----:B------:R-:W-:Y:S02]  /*0120*/  IADD3 R13, R2, -R3, RZ ;  /* 0x80000003020d7210 */ /* 0x000fe40007ffe0ff */
[----:B------:R-:W3:Y:S03]  /*0130*/  LDC.64 R2, c[0x0][0x210] ;  /* 0x00008400ff027b82 */ /* 0x000ee60000000a00 */
[----:B--2---:R-:W-:-:S06]  /*0140*/  IMAD.WIDE R6, R13, 0x4, R6 ;  /* 0x000000040d067825 */ /* 0x004fcc00078e0206 */
[----:B------:R-:W2:Y:S01]  /*0150*/  LDG.E.EL R6, desc[UR4][R6.64] ;  /* 0x0000000406067981 */ /* 0x000ea2000c2e1900 */
[----:B-1----:R-:W-:-:S05]  /*0160*/  IMAD.WIDE R4, R13, 0x4, R4 ;  /* 0x000000040d047825 */ /* 0x002fca00078e0204 */
[----:B------:R1:W2:Y:S01]  /*0170*/  LDG.E.EL R12, desc[UR4][R4.64] ;  /* 0x00000004040c7981 */ /* 0x0002a2000c2e1900 */
[----:B---3--:R-:W-:Y:S01]  /*0180*/  IMAD.WIDE R2, R0, 0x4, R2 ;  /* 0x0000000400027825 */ /* 0x008fe200078e0202 */
[----:B------:R-:W-:Y:S01]  /*0190*/  HFMA2.MMA R14, -RZ, RZ, 1.625, 0 ;  /* 0x3e800000ff0e7435 */ /* 0x000fe200000001ff */
[----:B-1----:R-:W1:Y:S04]  /*01a0*/  LDC.64 R4, c[0x0][0x238] ;  /* 0x00008e00ff047b82 */ /* 0x002e680000000a00 */
[----:B------:R-:W3:Y:S01]  /*01b0*/  LDG.E.64 R2, desc[UR4][R2.64] ;  /* 0x0000000402027981 */ /* 0x000ee2000c1e1b00 */
[----:B----4-:R-:W-:-:S04]  /*01c0*/  IMAD.WIDE R8, R13, 0x4, R8 ;  /* 0x000000040d087825 */ /* 0x010fc800078e0208 */
[----:B-----5:R-:W-:Y:S02]  /*01d0*/  IMAD.WIDE R10, R13, 0x4, R10 ;  /* 0x000000040d0a7825 */ /* 0x020fe400078e020a */
[----:B------:R-:W4:Y:S04]  /*01e0*/  LDG.E.EL R8, desc[UR4][R8.64] ;  /* 0x0000000408087981 */ /* 0x000f28000c2e1900 */
[----:B------:R-:W4:Y:S01]  /*01f0*/  LDG.E.EL R11, desc[UR4][R10.64] ;  /* 0x000000040a0b7981 */ /* 0x000f22000c2e1900 */
[----:B-1----:R-:W-:-:S04]  /*0200*/  IMAD.WIDE R4, R0, 0x4, R4 ;  /* 0x0000000400047825 */ /* 0x002fc800078e0204 */
[----:B--2---:R-:W-:-:S04]  /*0210*/  FADD R6, R6, 9.9999997473787516356e-06 ;  /* 0x3727c5ac06067421 */ /* 0x004fc80000000000 */
[----:B------:R-:W1:Y:S02]  /*0220*/  MUFU.SQRT R7, R6 ;  /* 0x0000000600077308 */ /* 0x000e640000002000 */
[C---:B-1----:R-:W-:Y:S02]  /*0230*/  FSETP.GT.AND P0, PT, R7.reuse, 8.50705917302346158658e+37, PT ;  /* 0x7e8000000700780b */ /* 0x042fe40003f04000 */
[----:B------:R-:W-:-:S11]  /*0240*/  FSETP.GEU.AND P1, PT, R7, 1.175494350822287508e-38, PT ;  /* 0x008000000700780b */ /* 0x000fd60003f2e000 */
[----:B------:R-:W-:-:S04]  /*0250*/  @P0 FMUL R7, R7, 0.25 ;  /* 0x3e80000007070820 */ /* 0x000fc80000400000 */
[----:B------:R-:W-:-:S06]  /*0260*/  @!P1 FMUL R7, R7, 16777216 ;  /* 0x4b80000007079820 */ /* 0x000fcc0000400000 */
[----:B------:R-:W1:Y:S01]  /*0270*/  MUFU.RCP R7, R7 ;  /* 0x0000000700077308 */ /* 0x000e620000001000 */
[----:B------:R-:W-:Y:S01]  /*0280*/  FSEL R14, R14, 1, P0 ;  /* 0x3f8000000e0e7808 */ /* 0x000fe20000000000 */
[----:B---3--:R-:W-:-:S04]  /*0290*/  FADD R2, R2, -R12 ;  /* 0x8000000c02027221 */ /* 0x008fc80000000000 */
[----:B------:R-:W-:Y:S01]  /*02a0*/  @!P1 FMUL R14, R14, 16777216 ;  /* 0x4b8000000e0e9820 */ /* 0x000fe20000400000 */
[----:B------:R-:W-:-:S03]  /*02b0*/  FADD R3, R3, -R12 ;  /* 0x8000000c03037221 */ /* 0x000fc60000000000 */
[----:B-1----:R-:W-:-:S04]  /*02c0*/  FMUL R14, R7, R14 ;  /* 0x0000000e070e7220 */ /* 0x002fc80000400000 */
[-C--:B------:R-:W-:Y:S01]  /*02d0*/  FMUL R2, R2, R14.reuse ;  /* 0x0000000e02027220 */ /* 0x080fe20000400000 */
[----:B------:R-:W-:-:S03]  /*02e0*/  FMUL R14, R3, R14 ;  /* 0x0000000e030e7220 */ /* 0x000fc60000400000 */
[C-C-:B----4-:R-:W-:Y:S01]  /*02f0*/  FFMA R2, R8.reuse, R2, R11.reuse ;  /* 0x0000000208027223 */ /* 0x150fe2000000000b */
[----:B------:R-:W-:-:S04]  /*0300*/  FFMA R14, R8, R14, R11 ;  /* 0x0000000e080e7223 */ /* 0x000fc8000000000b */
[----:B------:R-:W-:Y:S02]  /*0310*/  FSETP.GEU.AND P0, PT, R2, RZ, PT ;  /* 0x000000ff0200720b */ /* 0x000fe40003f0e000 */
[----:B------:R-:W-:Y:S02]  /*0320*/  FSETP.GEU.AND P1, PT, R14, RZ, PT ;  /* 0x000000ff0e00720b */ /* 0x000fe40003f2e000 */
[----:B------:R-:W-:Y:S02]  /*0330*/  FSEL R2, R2, RZ, P0 ;  /* 0x000000ff02027208 */ /* 0x000fe40000000000 */
[----:B------:R-:W-:-:S05]  /*0340*/  FSEL R3, R14, RZ, P1 ;  /* 0x000000ff0e037208 */ /* 0x000fca0000800000 */
[----:B------:R-:W-:Y:S01]  /*0350*/  STG.E.64 desc[UR4][R4.64], R2 ;  /* 0x0000000204007986 */ /* 0x000fe2000c101b04 */
[----:B------:R-:W-:Y:S05]  /*0360*/  EXIT ;  /* 0x000000000000794d */ /* 0x000fea0003800000 */
.L_x_0:
[----:B------:R-:W-:-:S00]  /*0370*/  BRA `(.L_x_0) ;  /* 0xfffffffc00fc7947 */ /* 0x000fc0000383ffff */
[----:B------:R-:W-:-:S00]  /*0380*/  NOP ;  /* 0x0000000000007918 */ /* 0x000fc00000000000 */
[----:B------:R-:W-:-:S00]  /*0390*/  NOP ;  /* 0x0000000000007918 */ /* 0x000fc00000000000 */
[----:B------:R-:W-:-:S00]  /*03a0*/  NOP ;  /* 0x0000000000007918 */ /* 0x000fc00000000000 */
[----:B------:R-:W-:-:S00]  /*03b0*/  NOP ;  /* 0x0000000000007918 */ /* 0x000fc00000000000 */
[----:B------:R-:W-:-:S00]  /*03c0*/  NOP ;  /* 0x0000000000007918 */ /* 0x000fc00000000000 */
[----:B------:R-:W-:-:S00]  /*03d0*/  NOP ;  /* 0x0000000000007918 */ /* 0x000fc00000000000 */
[----:B------:R-:W-:-:S00]  /*03e0*/  NOP ;  /* 0x0000000000007918 */ /* 0x000fc00000000000 */
[----:B------:R-:W-:-:S00]  /*03f0*/  NOP ;  /* 0x0000000000007918 */ /* 0x000fc00000000000 */
.L_x_1:


//--------------------- .nv.global.init           --------------------------
	.section	.nv.global.init,"aw",@progbits
.nv.global.init:
	.type		_$_str,@object
	.size		_$_str,(_$_str_$_2 - _$_str)
_$_str:
        /*0000*/ 	.byte	0x5f, 0x5f, 0x43, 0x55, 0x44, 0x41, 0x5f, 0x46, 0x54, 0x5a, 0x00
	.type		_$_str_$_2,@object
	.size		_$_str_$_2,(.L_1 - _$_str_$_2)
_$_str_$_2:
        /*000b*/ 	.byte	0x5f, 0x5f, 0x43, 0x55, 0x44, 0x41, 0x5f, 0x50, 0x52, 0x45, 0x43, 0x5f, 0x53, 0x51, 0x52, 0x54
        /*001b*/ 	.byte	0x00
.L_1:


//--------------------- .nv.constant0.triton_poi_fused__native_batch_norm_legit_no_training_relu_24 --------------------------
	.section	.nv.constant0.triton_poi_fused__native_batch_norm_legit_no_training_relu_24,"a",@progbits
	.sectionflags	@""
	.align	4
.nv.constant0.triton_poi_fused__native_batch_norm_legit_no_training_relu_24:
	.zero		580
